//
// Generated by NVIDIA NVVM Compiler
//
// Compiler Build ID: CL-36424714
// Cuda compilation tools, release 13.0, V13.0.88
// Based on NVVM 20.0.0
//

.version 9.0
.target sm_100
.address_size 64

	// .globl	_Z11gemm_kernelPK6__halfS1_Pfiii

.visible .entry _Z11gemm_kernelPK6__halfS1_Pfiii(
	.param .u64 .ptr .align 1 _Z11gemm_kernelPK6__halfS1_Pfiii_param_0,
	.param .u64 .ptr .align 1 _Z11gemm_kernelPK6__halfS1_Pfiii_param_1,
	.param .u64 .ptr .align 1 _Z11gemm_kernelPK6__halfS1_Pfiii_param_2,
	.param .u32 _Z11gemm_kernelPK6__halfS1_Pfiii_param_3,
	.param .u32 _Z11gemm_kernelPK6__halfS1_Pfiii_param_4,
	.param .u32 _Z11gemm_kernelPK6__halfS1_Pfiii_param_5
)
{
	.reg .pred 	%p<13>;
	.reg .b16 	%rs<59>;
	.reg .b32 	%r<48>;
	.reg .b32 	%f<112>;
	.reg .b64 	%rd<43>;

	ld.param.u64 	%rd11, [_Z11gemm_kernelPK6__halfS1_Pfiii_param_0];
	ld.param.u64 	%rd12, [_Z11gemm_kernelPK6__halfS1_Pfiii_param_1];
	ld.param.u64 	%rd10, [_Z11gemm_kernelPK6__halfS1_Pfiii_param_2];
	ld.param.u32 	%r27, [_Z11gemm_kernelPK6__halfS1_Pfiii_param_3];
	ld.param.u32 	%r25, [_Z11gemm_kernelPK6__halfS1_Pfiii_param_4];
	ld.param.u32 	%r26, [_Z11gemm_kernelPK6__halfS1_Pfiii_param_5];
	cvta.to.global.u64 	%rd1, %rd12;
	cvta.to.global.u64 	%rd2, %rd11;
	mov.u32 	%r28, %ctaid.y;
	mov.u32 	%r29, %ntid.y;
	mov.u32 	%r30, %tid.y;
	mad.lo.s32 	%r1, %r28, %r29, %r30;
	mov.u32 	%r31, %ctaid.x;
	mov.u32 	%r32, %ntid.x;
	mov.u32 	%r33, %tid.x;
	mad.lo.s32 	%r2, %r31, %r32, %r33;
	setp.ge.s32 	%p1, %r1, %r27;
	setp.ge.s32 	%p2, %r2, %r25;
	or.pred  	%p3, %p1, %p2;
	@%p3 bra 	$L__BB0_15;
	setp.lt.s32 	%p4, %r26, 1;
	mov.f32 	%f111, 0f00000000;
	@%p4 bra 	$L__BB0_14;
	mul.lo.s32 	%r3, %r26, %r1;
	mul.lo.s32 	%r4, %r26, %r2;
	and.b32  	%r5, %r26, 15;
	setp.lt.u32 	%p5, %r26, 16;
	mov.f32 	%f111, 0f00000000;
	mov.b32 	%r44, 0;
	@%p5 bra 	$L__BB0_5;
	and.b32  	%r44, %r26, 2147483632;
	neg.s32 	%r42, %r44;
	mul.wide.u32 	%rd13, %r3, 2;
	add.s64 	%rd14, %rd13, %rd2;
	add.s64 	%rd41, %rd14, 16;
	add.s64 	%rd4, %rd1, 16;
	mov.f32 	%f111, 0f00000000;
	mov.u32 	%r41, %r4;
$L__BB0_4:
	.pragma "nounroll";
	mul.wide.s32 	%rd15, %r41, 2;
	add.s64 	%rd16, %rd4, %rd15;
	ld.global.u16 	%rs1, [%rd41+-16];
	// begin inline asm
	{  cvt.f32.f16 %f18, %rs1;}

	// end inline asm
	ld.global.u16 	%rs2, [%rd16+-16];
	// begin inline asm
	{  cvt.f32.f16 %f19, %rs2;}

	// end inline asm
	fma.rn.f32 	%f50, %f18, %f19, %f111;
	ld.global.u16 	%rs3, [%rd41+-14];
	// begin inline asm
	{  cvt.f32.f16 %f20, %rs3;}

	// end inline asm
	ld.global.u16 	%rs4, [%rd16+-14];
	// begin inline asm
	{  cvt.f32.f16 %f21, %rs4;}

	// end inline asm
	fma.rn.f32 	%f51, %f20, %f21, %f50;
	ld.global.u16 	%rs5, [%rd41+-12];
	// begin inline asm
	{  cvt.f32.f16 %f22, %rs5;}

	// end inline asm
	ld.global.u16 	%rs6, [%rd16+-12];
	// begin inline asm
	{  cvt.f32.f16 %f23, %rs6;}

	// end inline asm
	fma.rn.f32 	%f52, %f22, %f23, %f51;
	ld.global.u16 	%rs7, [%rd41+-10];
	// begin inline asm
	{  cvt.f32.f16 %f24, %rs7;}

	// end inline asm
	ld.global.u16 	%rs8, [%rd16+-10];
	// begin inline asm
	{  cvt.f32.f16 %f25, %rs8;}

	// end inline asm
	fma.rn.f32 	%f53, %f24, %f25, %f52;
	ld.global.u16 	%rs9, [%rd41+-8];
	// begin inline asm
	{  cvt.f32.f16 %f26, %rs9;}

	// end inline asm
	ld.global.u16 	%rs10, [%rd16+-8];
	// begin inline asm
	{  cvt.f32.f16 %f27, %rs10;}

	// end inline asm
	fma.rn.f32 	%f54, %f26, %f27, %f53;
	ld.global.u16 	%rs11, [%rd41+-6];
	// begin inline asm
	{  cvt.f32.f16 %f28, %rs11;}

	// end inline asm
	ld.global.u16 	%rs12, [%rd16+-6];
	// begin inline asm
	{  cvt.f32.f16 %f29, %rs12;}

	// end inline asm
	fma.rn.f32 	%f55, %f28, %f29, %f54;
	ld.global.u16 	%rs13, [%rd41+-4];
	// begin inline asm
	{  cvt.f32.f16 %f30, %rs13;}

	// end inline asm
	ld.global.u16 	%rs14, [%rd16+-4];
	// begin inline asm
	{  cvt.f32.f16 %f31, %rs14;}

	// end inline asm
	fma.rn.f32 	%f56, %f30, %f31, %f55;
	ld.global.u16 	%rs15, [%rd41+-2];
	// begin inline asm
	{  cvt.f32.f16 %f32, %rs15;}

	// end inline asm
	ld.global.u16 	%rs16, [%rd16+-2];
	// begin inline asm
	{  cvt.f32.f16 %f33, %rs16;}

	// end inline asm
	fma.rn.f32 	%f57, %f32, %f33, %f56;
	ld.global.u16 	%rs17, [%rd41];
	// begin inline asm
	{  cvt.f32.f16 %f34, %rs17;}

	// end inline asm
	ld.global.u16 	%rs18, [%rd16];
	// begin inline asm
	{  cvt.f32.f16 %f35, %rs18;}

	// end inline asm
	fma.rn.f32 	%f58, %f34, %f35, %f57;
	ld.global.u16 	%rs19, [%rd41+2];
	// begin inline asm
	{  cvt.f32.f16 %f36, %rs19;}

	// end inline asm
	ld.global.u16 	%rs20, [%rd16+2];
	// begin inline asm
	{  cvt.f32.f16 %f37, %rs20;}

	// end inline asm
	fma.rn.f32 	%f59, %f36, %f37, %f58;
	ld.global.u16 	%rs21, [%rd41+4];
	// begin inline asm
	{  cvt.f32.f16 %f38, %rs21;}

	// end inline asm
	ld.global.u16 	%rs22, [%rd16+4];
	// begin inline asm
	{  cvt.f32.f16 %f39, %rs22;}

	// end inline asm
	fma.rn.f32 	%f60, %f38, %f39, %f59;
	ld.global.u16 	%rs23, [%rd41+6];
	// begin inline asm
	{  cvt.f32.f16 %f40, %rs23;}

	// end inline asm
	ld.global.u16 	%rs24, [%rd16+6];
	// begin inline asm
	{  cvt.f32.f16 %f41, %rs24;}

	// end inline asm
	fma.rn.f32 	%f61, %f40, %f41, %f60;
	ld.global.u16 	%rs25, [%rd41+8];
	// begin inline asm
	{  cvt.f32.f16 %f42, %rs25;}

	// end inline asm
	ld.global.u16 	%rs26, [%rd16+8];
	// begin inline asm
	{  cvt.f32.f16 %f43, %rs26;}

	// end inline asm
	fma.rn.f32 	%f62, %f42, %f43, %f61;
	ld.global.u16 	%rs27, [%rd41+10];
	// begin inline asm
	{  cvt.f32.f16 %f44, %rs27;}

	// end inline asm
	ld.global.u16 	%rs28, [%rd16+10];
	// begin inline asm
	{  cvt.f32.f16 %f45, %rs28;}

	// end inline asm
	fma.rn.f32 	%f63, %f44, %f45, %f62;
	ld.global.u16 	%rs29, [%rd41+12];
	// begin inline asm
	{  cvt.f32.f16 %f46, %rs29;}

	// end inline asm
	ld.global.u16 	%rs30, [%rd16+12];
	// begin inline asm
	{  cvt.f32.f16 %f47, %rs30;}

	// end inline asm
	fma.rn.f32 	%f64, %f46, %f47, %f63;
	ld.global.u16 	%rs31, [%rd41+14];
	// begin inline asm
	{  cvt.f32.f16 %f48, %rs31;}

	// end inline asm
	ld.global.u16 	%rs32, [%rd16+14];
	// begin inline asm
	{  cvt.f32.f16 %f49, %rs32;}

	// end inline asm
	fma.rn.f32 	%f111, %f48, %f49, %f64;
	add.s32 	%r42, %r42, 16;
	add.s64 	%rd41, %rd41, 32;
	add.s32 	%r41, %r41, 16;
	setp.ne.s32 	%p6, %r42, 0;
	@%p6 bra 	$L__BB0_4;
$L__BB0_5:
	setp.eq.s32 	%p7, %r5, 0;
	@%p7 bra 	$L__BB0_14;
	and.b32  	%r13, %r26, 7;
	setp.lt.u32 	%p8, %r5, 8;
	@%p8 bra 	$L__BB0_8;
	add.s32 	%r35, %r44, %r3;
	mul.wide.u32 	%rd17, %r35, 2;
	add.s64 	%rd18, %rd2, %rd17;
	ld.global.u16 	%rs33, [%rd18];
	// begin inline asm
	{  cvt.f32.f16 %f66, %rs33;}

	// end inline asm
	add.s32 	%r36, %r44, %r4;
	mul.wide.s32 	%rd19, %r36, 2;
	add.s64 	%rd20, %rd1, %rd19;
	ld.global.u16 	%rs34, [%rd20];
	// begin inline asm
	{  cvt.f32.f16 %f67, %rs34;}

	// end inline asm
	fma.rn.f32 	%f82, %f66, %f67, %f111;
	cvt.u64.u32 	%rd21, %r3;
	cvt.u64.u32 	%rd22, %r44;
	add.s64 	%rd23, %rd22, %rd21;
	shl.b64 	%rd24, %rd23, 1;
	add.s64 	%rd25, %rd2, %rd24;
	ld.global.u16 	%rs35, [%rd25+2];
	// begin inline asm
	{  cvt.f32.f16 %f68, %rs35;}

	// end inline asm
	ld.global.u16 	%rs36, [%rd20+2];
	// begin inline asm
	{  cvt.f32.f16 %f69, %rs36;}

	// end inline asm
	fma.rn.f32 	%f83, %f68, %f69, %f82;
	ld.global.u16 	%rs37, [%rd25+4];
	// begin inline asm
	{  cvt.f32.f16 %f70, %rs37;}

	// end inline asm
	ld.global.u16 	%rs38, [%rd20+4];
	// begin inline asm
	{  cvt.f32.f16 %f71, %rs38;}

	// end inline asm
	fma.rn.f32 	%f84, %f70, %f71, %f83;
	ld.global.u16 	%rs39, [%rd25+6];
	// begin inline asm
	{  cvt.f32.f16 %f72, %rs39;}

	// end inline asm
	ld.global.u16 	%rs40, [%rd20+6];
	// begin inline asm
	{  cvt.f32.f16 %f73, %rs40;}

	// end inline asm
	fma.rn.f32 	%f85, %f72, %f73, %f84;
	ld.global.u16 	%rs41, [%rd25+8];
	// begin inline asm
	{  cvt.f32.f16 %f74, %rs41;}

	// end inline asm
	ld.global.u16 	%rs42, [%rd20+8];
	// begin inline asm
	{  cvt.f32.f16 %f75, %rs42;}

	// end inline asm
	fma.rn.f32 	%f86, %f74, %f75, %f85;
	ld.global.u16 	%rs43, [%rd25+10];
	// begin inline asm
	{  cvt.f32.f16 %f76, %rs43;}

	// end inline asm
	ld.global.u16 	%rs44, [%rd20+10];
	// begin inline asm
	{  cvt.f32.f16 %f77, %rs44;}

	// end inline asm
	fma.rn.f32 	%f87, %f76, %f77, %f86;
	ld.global.u16 	%rs45, [%rd25+12];
	// begin inline asm
	{  cvt.f32.f16 %f78, %rs45;}

	// end inline asm
	ld.global.u16 	%rs46, [%rd20+12];
	// begin inline asm
	{  cvt.f32.f16 %f79, %rs46;}

	// end inline asm
	fma.rn.f32 	%f88, %f78, %f79, %f87;
	ld.global.u16 	%rs47, [%rd25+14];
	// begin inline asm
	{  cvt.f32.f16 %f80, %rs47;}

	// end inline asm
	ld.global.u16 	%rs48, [%rd20+14];
	// begin inline asm
	{  cvt.f32.f16 %f81, %rs48;}

	// end inline asm
	fma.rn.f32 	%f111, %f80, %f81, %f88;
	add.s32 	%r44, %r44, 8;
$L__BB0_8:
	setp.eq.s32 	%p9, %r13, 0;
	@%p9 bra 	$L__BB0_14;
	and.b32  	%r16, %r26, 3;
	setp.lt.u32 	%p10, %r13, 4;
	@%p10 bra 	$L__BB0_11;
	add.s32 	%r37, %r44, %r3;
	mul.wide.u32 	%rd26, %r37, 2;
	add.s64 	%rd27, %rd2, %rd26;
	ld.global.u16 	%rs49, [%rd27];
	// begin inline asm
	{  cvt.f32.f16 %f90, %rs49;}

	// end inline asm
	add.s32 	%r38, %r44, %r4;
	mul.wide.s32 	%rd28, %r38, 2;
	add.s64 	%rd29, %rd1, %rd28;
	ld.global.u16 	%rs50, [%rd29];
	// begin inline asm
	{  cvt.f32.f16 %f91, %rs50;}

	// end inline asm
	fma.rn.f32 	%f98, %f90, %f91, %f111;
	cvt.u64.u32 	%rd30, %r3;
	cvt.u64.u32 	%rd31, %r44;
	add.s64 	%rd32, %rd31, %rd30;
	shl.b64 	%rd33, %rd32, 1;
	add.s64 	%rd34, %rd2, %rd33;
	ld.global.u16 	%rs51, [%rd34+2];
	// begin inline asm
	{  cvt.f32.f16 %f92, %rs51;}

	// end inline asm
	ld.global.u16 	%rs52, [%rd29+2];
	// begin inline asm
	{  cvt.f32.f16 %f93, %rs52;}

	// end inline asm
	fma.rn.f32 	%f99, %f92, %f93, %f98;
	ld.global.u16 	%rs53, [%rd34+4];
	// begin inline asm
	{  cvt.f32.f16 %f94, %rs53;}

	// end inline asm
	ld.global.u16 	%rs54, [%rd29+4];
	// begin inline asm
	{  cvt.f32.f16 %f95, %rs54;}

	// end inline asm
	fma.rn.f32 	%f100, %f94, %f95, %f99;
	ld.global.u16 	%rs55, [%rd34+6];
	// begin inline asm
	{  cvt.f32.f16 %f96, %rs55;}

	// end inline asm
	ld.global.u16 	%rs56, [%rd29+6];
	// begin inline asm
	{  cvt.f32.f16 %f97, %rs56;}

	// end inline asm
	fma.rn.f32 	%f111, %f96, %f97, %f100;
	add.s32 	%r44, %r44, 4;
$L__BB0_11:
	setp.eq.s32 	%p11, %r16, 0;
	@%p11 bra 	$L__BB0_14;
	add.s32 	%r47, %r44, %r4;
	add.s32 	%r39, %r44, %r3;
	mul.wide.u32 	%rd35, %r39, 2;
	add.s64 	%rd42, %rd2, %rd35;
	neg.s32 	%r46, %r16;
$L__BB0_13:
	.pragma "nounroll";
	mul.wide.s32 	%rd36, %r47, 2;
	add.s64 	%rd37, %rd1, %rd36;
	ld.global.u16 	%rs57, [%rd42];
	// begin inline asm
	{  cvt.f32.f16 %f101, %rs57;}

	// end inline asm
	ld.global.u16 	%rs58, [%rd37];
	// begin inline asm
	{  cvt.f32.f16 %f102, %rs58;}

	// end inline asm
	fma.rn.f32 	%f111, %f101, %f102, %f111;
	add.s32 	%r47, %r47, 1;
	add.s64 	%rd42, %rd42, 2;
	add.s32 	%r46, %r46, 1;
	setp.ne.s32 	%p12, %r46, 0;
	@%p12 bra 	$L__BB0_13;
$L__BB0_14:
	mad.lo.s32 	%r40, %r25, %r1, %r2;
	cvta.to.global.u64 	%rd38, %rd10;
	mul.wide.s32 	%rd39, %r40, 4;
	add.s64 	%rd40, %rd38, %rd39;
	st.global.f32 	[%rd40], %f111;
$L__BB0_15:
	ret;

}


// ===== COMPILED SASS (sm_100) =====

	.target	sm_100

	.elftype	@"ET_EXEC"


//--------------------- .note.nv.tkinfo           --------------------------
	.section	.note.nv.tkinfo,"",@"SHT_NOTE"
	.sectionflags	@"SHF_NOTE_NV_TKINFO"
	.tkinfo
        /*0018*/ 	.word	0x00000002
        /*0030*/ 	.string	""
        /*0030*/ 	.string	"ptxas"
        /*0030*/ 	.string	"Cuda compilation tools, release 13.0, V13.0.88"
        /*0030*/ 	.string	"Build cuda_13.0.r13.0/compiler.36424714_0"
        /*0030*/ 	.string	"-arch sm_100 -m 64 "



//--------------------- .note.nv.cuinfo           --------------------------
	.section	.note.nv.cuinfo,"",@"SHT_NOTE"
	.sectionflags	@"SHF_NOTE_NV_CUINFO"
        /*0018*/ 	.short	0x0002
        /*001a*/ 	.short	0x0064
        /*001c*/ 	.short	0x0082
	.zero		2


//--------------------- .nv.info                  --------------------------
	.section	.nv.info,"",@"SHT_CUDA_INFO"
	.align	4


	//----- nvinfo : EIATTR_REGCOUNT
	.align		4
        /*0000*/ 	.byte	0x04, 0x2f
        /*0002*/ 	.short	(.L_1 - .L_0)
	.align		4
.L_0:
        /*0004*/ 	.word	index@(_Z11gemm_kernelPK6__halfS1_Pfiii)
        /*0008*/ 	.word	0x00000020


	//----- nvinfo : EIATTR_FRAME_SIZE
	.align		4
.L_1:
        /*000c*/ 	.byte	0x04, 0x11
        /*000e*/ 	.short	(.L_3 - .L_2)
	.align		4
.L_2:
        /*0010*/ 	.word	index@(_Z11gemm_kernelPK6__halfS1_Pfiii)
        /*0014*/ 	.word	0x00000000


	//----- nvinfo : EIATTR_MIN_STACK_SIZE
	.align		4
.L_3:
        /*0018*/ 	.byte	0x04, 0x12
        /*001a*/ 	.short	(.L_5 - .L_4)
	.align		4
.L_4:
        /*001c*/ 	.word	index@(_Z11gemm_kernelPK6__halfS1_Pfiii)
        /*0020*/ 	.word	0x00000000
.L_5:


//--------------------- .nv.compat                --------------------------
	.section	.nv.compat,"",@"SHT_CUDA_COMPAT_INFO"
	.align	4
        /*0000*/ 	.byte	0x02, 0x09, 0x00, 0x00, 0x02, 0x02, 0x01, 0x00, 0x02, 0x05, 0x05, 0x00, 0x03, 0x07, 0x01, 0x01
        /*0010*/ 	.byte	0x02, 0x03, 0x00, 0x00, 0x02, 0x06, 0x01, 0x00, 0x04, 0x0b, 0x08, 0x00, 0x09, 0x00, 0x00, 0x00
        /*0020*/ 	.byte	0x00, 0x00, 0x00, 0x00


//--------------------- .nv.info._Z11gemm_kernelPK6__halfS1_Pfiii --------------------------
	.section	.nv.info._Z11gemm_kernelPK6__halfS1_Pfiii,"",@"SHT_CUDA_INFO"
	.sectionflags	@""
	.align	4


	//----- nvinfo : EIATTR_CUDA_API_VERSION
	.align		4
        /*0000*/ 	.byte	0x04, 0x37
        /*0002*/ 	.short	(.L_7 - .L_6)
.L_6:
        /*0004*/ 	.word	0x00000082


	//----- nvinfo : EIATTR_KPARAM_INFO
	.align		4
.L_7:
        /*0008*/ 	.byte	0x04, 0x17
        /*000a*/ 	.short	(.L_9 - .L_8)
.L_8:
        /*000c*/ 	.word	0x00000000
        /*0010*/ 	.short	0x0005
        /*0012*/ 	.short	0x0020
        /*0014*/ 	.byte	0x00, 0xf0, 0x11, 0x00


	//----- nvinfo : EIATTR_KPARAM_INFO
	.align		4
.L_9:
        /*0018*/ 	.byte	0x04, 0x17
        /*001a*/ 	.short	(.L_11 - .L_10)
.L_10:
        /*001c*/ 	.word	0x00000000
        /*0020*/ 	.short	0x0004
        /*0022*/ 	.short	0x001c
        /*0024*/ 	.byte	0x00, 0xf0, 0x11, 0x00


	//----- nvinfo : EIATTR_KPARAM_INFO
	.align		4
.L_11:
        /*0028*/ 	.byte	0x04, 0x17
        /*002a*/ 	.short	(.L_13 - .L_12)
.L_12:
        /*002c*/ 	.word	0x00000000
        /*0030*/ 	.short	0x0003
        /*0032*/ 	.short	0x0018
        /*0034*/ 	.byte	0x00, 0xf0, 0x11, 0x00


	//----- nvinfo : EIATTR_KPARAM_INFO
	.align		4
.L_13:
        /*0038*/ 	.byte	0x04, 0x17
        /*003a*/ 	.short	(.L_15 - .L_14)
.L_14:
        /*003c*/ 	.word	0x00000000
        /*0040*/ 	.short	0x0002
        /*0042*/ 	.short	0x0010
        /*0044*/ 	.byte	0x00, 0xf5, 0x21, 0x00


	//----- nvinfo : EIATTR_KPARAM_INFO
	.align		4
.L_15:
        /*0048*/ 	.byte	0x04, 0x17
        /*004a*/ 	.short	(.L_17 - .L_16)
.L_16:
        /*004c*/ 	.word	0x00000000
        /*0050*/ 	.short	0x0001
        /*0052*/ 	.short	0x0008
        /*0054*/ 	.byte	0x00, 0xf5, 0x21, 0x00


	//----- nvinfo : EIATTR_KPARAM_INFO
	.align		4
.L_17:
        /*0058*/ 	.byte	0x04, 0x17
        /*005a*/ 	.short	(.L_19 - .L_18)
.L_18:
        /*005c*/ 	.word	0x00000000
        /*0060*/ 	.short	0x0000
        /*0062*/ 	.short	0x0000
        /*0064*/ 	.byte	0x00, 0xf5, 0x21, 0x00


	//----- nvinfo : EIATTR_SPARSE_MMA_MASK
	.align		4
.L_19:
        /*0068*/ 	.byte	0x03, 0x50
        /*006a*/ 	.short	0x0000


	//----- nvinfo : EIATTR_MAXREG_COUNT
	.align		4
        /*006c*/ 	.byte	0x03, 0x1b
        /*006e*/ 	.short	0x00ff


	//----- nvinfo : EIATTR_MERCURY_ISA_VERSION
	.align		4
        /*0070*/ 	.byte	0x03, 0x5f
        /*0072*/ 	.short	0x0101


	//----- nvinfo : EIATTR_VRC_CTA_INIT_COUNT
	.align		4
        /*0074*/ 	.byte	0x02, 0x4a
	.zero		1
	.zero		1


	//----- nvinfo : EIATTR_EXIT_INSTR_OFFSETS
	.align		4
        /*0078*/ 	.byte	0x04, 0x1c
        /*007a*/ 	.short	(.L_21 - .L_20)


	//   ....[0]....
.L_20:
        /*007c*/ 	.word	0x000000c0


	//   ....[1]....
        /*0080*/ 	.word	0x00000f70


	//----- nvinfo : EIATTR_CBANK_PARAM_SIZE
	.align		4
.L_21:
        /*0084*/ 	.byte	0x03, 0x19
        /*0086*/ 	.short	0x0024


	//----- nvinfo : EIATTR_PARAM_CBANK
	.align		4
        /*0088*/ 	.byte	0x04, 0x0a
        /*008a*/ 	.short	(.L_23 - .L_22)
	.align		4
.L_22:
        /*008c*/ 	.word	index@(.nv.constant0._Z11gemm_kernelPK6__halfS1_Pfiii)
        /*0090*/ 	.short	0x0380
        /*0092*/ 	.short	0x0024


	//----- nvinfo : EIATTR_SW_WAR
	.align		4
.L_23:
        /*0094*/ 	.byte	0x04, 0x36
        /*0096*/ 	.short	(.L_25 - .L_24)
.L_24:
        /*0098*/ 	.word	0x00000008
.L_25:


//--------------------- .nv.callgraph             --------------------------
	.section	.nv.callgraph,"",@"SHT_CUDA_CALLGRAPH"
	.align	4
	.sectionentsize	8
	.align		4
        /*0000*/ 	.word	0x00000000
	.align		4
        /*0004*/ 	.word	0xffffffff
	.align		4
        /*0008*/ 	.word	0x00000000
	.align		4
        /*000c*/ 	.word	0xfffffffe
	.align		4
        /*0010*/ 	.word	0x00000000
	.align		4
        /*0014*/ 	.word	0xfffffffd
	.align		4
        /*0018*/ 	.word	0x00000000
	.align		4
        /*001c*/ 	.word	0xfffffffc


//--------------------- .text._Z11gemm_kernelPK6__halfS1_Pfiii --------------------------
	.section	.text._Z11gemm_kernelPK6__halfS1_Pfiii,"ax",@progbits
	.align	128
        .global         _Z11gemm_kernelPK6__halfS1_Pfiii
        .type           _Z11gemm_kernelPK6__halfS1_Pfiii,@function
        .size           _Z11gemm_kernelPK6__halfS1_Pfiii,(.L_x_7 - _Z11gemm_kernelPK6__halfS1_Pfiii)
        .other          _Z11gemm_kernelPK6__halfS1_Pfiii,@"STO_CUDA_ENTRY STV_DEFAULT"
_Z11gemm_kernelPK6__halfS1_Pfiii:
.text._Z11gemm_kernelPK6__halfS1_Pfiii:
[----:B------:R-:W-:Y:S01]  /*0000*/  LDC R1, c[0x0][0x37c] ;  /* 0x0000df00ff017b82 */ /* 0x000fe20000000800 */
[----:B------:R-:W0:Y:S07]  /*0010*/  S2R R3, SR_TID.X ;  /* 0x0000000000037919 */ /* 0x000e2e0000002100 */
[----:B------:R-:W1:Y:S01]  /*0020*/  LDC R7, c[0x0][0x364] ;  /* 0x0000d900ff077b82 */ /* 0x000e620000000800 */
[----:B------:R-:W2:Y:S01]  /*0030*/  LDCU.64 UR10, c[0x0][0x398] ;  /* 0x00007300ff0a77ac */ /* 0x000ea20008000a00 */
[----:B------:R-:W1:Y:S06]  /*0040*/  S2R R2, SR_TID.Y ;  /* 0x0000000000027919 */ /* 0x000e6c0000002200 */
[----:B------:R-:W0:Y:S08]  /*0050*/  S2UR UR5, SR_CTAID.X ;  /* 0x00000000000579c3 */ /* 0x000e300000002500 */
[----:B------:R-:W0:Y:S08]  /*0060*/  LDC R0, c[0x0][0x360] ;  /* 0x0000d800ff007b82 */ /* 0x000e300000000800 */
[----:B------:R-:W1:Y:S01]  /*0070*/  S2UR UR4, SR_CTAID.Y ;  /* 0x00000000000479c3 */ /* 0x000e620000002600 */
[----:B0-----:R-:W-:-:S05]  /*0080*/  IMAD R0, R0, UR5, R3 ;  /* 0x0000000500007c24 */ /* 0x001fca000f8e0203 */
[----:B--2---:R-:W-:Y:S01]  /*0090*/  ISETP.GE.AND P0, PT, R0, UR11, PT ;  /* 0x0000000b00007c0c */ /* 0x004fe2000bf06270 */
[----:B-1----:R-:W-:-:S05]  /*00a0*/  IMAD R7, R7, UR4, R2 ;  /* 0x0000000407077c24 */ /* 0x002fca000f8e0202 */
[----:B------:R-:W-:-:S13]  /*00b0*/  ISETP.GE.OR P0, PT, R7, UR10, P0 ;  /* 0x0000000a07007c0c */ /* 0x000fda0008706670 */
[----:B------:R-:W-:Y:S05]  /*00c0*/  @P0 EXIT ;  /* 0x000000000000094d */ /* 0x000fea0003800000 */
[----:B------:R-:W0:Y:S01]  /*00d0*/  LDCU UR7, c[0x0][0x3a0] ;  /* 0x00007400ff0777ac */ /* 0x000e220008000800 */
[----:B------:R-:W-:Y:S01]  /*00e0*/  HFMA2 R12, -RZ, RZ, 0, 0 ;  /* 0x00000000ff0c7431 */ /* 0x000fe200000001ff */
[----:B------:R-:W1:Y:S01]  /*00f0*/  LDCU.64 UR12, c[0x0][0x358] ;  /* 0x00006b00ff0c77ac */ /* 0x000e620008000a00 */
[----:B0-----:R-:W-:-:S09]  /*0100*/  UISETP.GE.AND UP0, UPT, UR7, 0x1, UPT ;  /* 0x000000010700788c */ /* 0x001fd2000bf06270 */
[----:B-1----:R-:W-:Y:S05]  /*0110*/  BRA.U !UP0, `(.L_x_0) ;  /* 0x0000000d08847547 */ /* 0x002fea000b800000 */
[----:B------:R-:W-:Y:S02]  /*0120*/  UISETP.GE.U32.AND UP1, UPT, UR7, 0x10, UPT ;  /* 0x000000100700788c */ /* 0x000fe4000bf26070 */
[----:B------:R-:W-:Y:S01]  /*0130*/  IMAD R6, R7, UR7, RZ ;  /* 0x0000000707067c24 */ /* 0x000fe2000f8e02ff */
[----:B------:R-:W-:Y:S02]  /*0140*/  ULOP3.LUT UR10, UR7, 0xf, URZ, 0xc0, !UPT ;  /* 0x0000000f070a7892 */ /* 0x000fe4000f8ec0ff */
[----:B------:R-:W-:Y:S01]  /*0150*/  IMAD R8, R0, UR7, RZ ;  /* 0x0000000700087c24 */ /* 0x000fe2000f8e02ff */
[----:B------:R-:W-:Y:S01]  /*0160*/  MOV R12, RZ ;  /* 0x000000ff000c7202 */ /* 0x000fe20000000f00 */
[----:B------:R-:W-:Y:S01]  /*0170*/  UMOV UR4, URZ ;  /* 0x000000ff00047c82 */ /* 0x000fe20008000000 */
[----:B------:R-:W-:Y:S01]  /*0180*/  UISETP.NE.AND UP0, UPT, UR10, URZ, UPT ;  /* 0x000000ff0a00728c */ /* 0x000fe2000bf05270 */
[----:B------:R-:W-:Y:S10]  /*0190*/  BRA.U !UP1, `(.L_x_1) ;  /* 0x0000000509907547 */ /* 0x000ff4000b800000 */
[----:B------:R-:W0:Y:S01]  /*01a0*/  LDC.64 R2, c[0x0][0x380] ;  /* 0x0000e000ff027b82 */ /* 0x000e220000000a00 */
[----:B------:R-:W1:Y:S01]  /*01b0*/  LDCU.64 UR8, c[0x0][0x388] ;  /* 0x00007100ff0877ac */ /* 0x000e620008000a00 */
[----:B------:R-:W-:Y:S02]  /*01c0*/  MOV R12, RZ ;  /* 0x000000ff000c7202 */ /* 0x000fe40000000f00 */
[----:B------:R-:W-:Y:S01]  /*01d0*/  MOV R9, R8 ;  /* 0x0000000800097202 */ /* 0x000fe20000000f00 */
[----:B------:R-:W-:Y:S02]  /*01e0*/  ULOP3.LUT UR4, UR7, 0x7ffffff0, URZ, 0xc0, !UPT ;  /* 0x7ffffff007047892 */ /* 0x000fe4000f8ec0ff */
[----:B-1----:R-:W-:Y:S02]  /*01f0*/  UIADD3 UR5, UP1, UPT, UR8, 0x10, URZ ;  /* 0x0000001008057890 */ /* 0x002fe4000ff3e0ff */
[----:B------:R-:W-:Y:S02]  /*0200*/  UIADD3 UR8, UPT, UPT, -UR4, URZ, URZ ;  /* 0x000000ff04087290 */ /* 0x000fe4000fffe1ff */
[----:B------:R-:W-:Y:S01]  /*0210*/  UIADD3.X UR6, UPT, UPT, URZ, UR9, URZ, UP1, !UPT ;  /* 0x00000009ff067290 */ /* 0x000fe20008ffe4ff */
[----:B0-----:R-:W-:-:S03]  /*0220*/  IMAD.WIDE.U32 R2, R6, 0x2, R2 ;  /* 0x0000000206027825 */ /* 0x001fc600078e0002 */
[----:B------:R-:W-:-:S04]  /*0230*/  IADD3 R2, P0, PT, R2, 0x10, RZ ;  /* 0x0000001002027810 */ /* 0x000fc80007f1e0ff */
[----:B------:R-:W-:-:S09]  /*0240*/  IADD3.X R3, PT, PT, RZ, R3, RZ, P0, !PT ;  /* 0x00000003ff037210 */ /* 0x000fd200007fe4ff */
.L_x_2:
[----:B------:R-:W-:Y:S01]  /*0250*/  MOV R4, UR5 ;  /* 0x0000000500047c02 */ /* 0x000fe20008000f00 */
[----:B------:R-:W2:Y:S01]  /*0260*/  LDG.E.U16 R21, desc[UR12][R2.64+-0x10] ;  /* 0xfffff00c02157981 */ /* 0x000ea2000c1e1500 */
[----:B------:R-:W-:-:S03]  /*0270*/  MOV R5, UR6 ;  /* 0x0000000600057c02 */ /* 0x000fc60008000f00 */
[----:B------:R-:W3:Y:S01]  /*0280*/  LDG.E.U16 R23, desc[UR12][R2.64+-0xe] ;  /* 0xfffff20c02177981 */ /* 0x000ee2000c1e1500 */
[----:B------:R-:W-:-:S03]  /*0290*/  IMAD.WIDE R4, R9, 0x2, R4 ;  /* 0x0000000209047825 */ /* 0x000fc600078e0204 */
[----:B------:R-:W4:Y:S04]  /*02a0*/  LDG.E.U16 R13, desc[UR12][R2.64+-0xc] ;  /* 0xfffff40c020d7981 */ /* 0x000f28000c1e1500 */
[----:B------:R-:W5:Y:S04]  /*02b0*/  LDG.E.U16 R22, desc[UR12][R4.64+-0x10] ;  /* 0xfffff00c04167981 */ /* 0x000f68000c1e1500 */
[----:B------:R-:W4:Y:S04]  /*02c0*/  LDG.E.U16 R25, desc[UR12][R4.64+-0xe] ;  /* 0xfffff20c04197981 */ /* 0x000f28000c1e1500 */
        /* <DEDUP_REMOVED lines=10> */
[----:B------:R-:W4:Y:S01]  /*0370*/  LDG.E.U16 R27, desc[UR12][R2.64+0xe] ;  /* 0x00000e0c021b7981 */ /* 0x000f22000c1e1500 */
[----:B--2---:R-:W-:-:S02]  /*0380*/  HADD2.F32 R21, -RZ, R21.H0_H0 ;  /* 0x20000015ff157230 */ /* 0x004fc40000004100 */
[----:B---3--:R-:W-:Y:S02]  /*0390*/  HADD2.F32 R24, -RZ, R23.H0_H0 ;  /* 0x20000017ff187230 */ /* 0x008fe40000004100 */
[----:B-----5:R-:W-:Y:S02]  /*03a0*/  HADD2.F32 R22, -RZ, R22.H0_H0 ;  /* 0x20000016ff167230 */ /* 0x020fe40000004100 */
[----:B----4-:R-:W-:-:S03]  /*03b0*/  HADD2.F32 R25, -RZ, R25.H0_H0 ;  /* 0x20000019ff197230 */ /* 0x010fc60000004100 */
[----:B------:R-:W-:Y:S01]  /*03c0*/  FFMA R21, R21, R22, R12 ;  /* 0x0000001615157223 */ /* 0x000fe2000000000c */
[----:B------:R-:W-:Y:S01]  /*03d0*/  HADD2.F32 R22, -RZ, R13.H0_H0 ;  /* 0x2000000dff167230 */ /* 0x000fe20000004100 */
[----:B------:R-:W2:Y:S01]  /*03e0*/  LDG.E.U16 R12, desc[UR12][R2.64+-0x2] ;  /* 0xfffffe0c020c7981 */ /* 0x000ea2000c1e1500 */
[----:B------:R-:W-:Y:S02]  /*03f0*/  HADD2.F32 R16, -RZ, R16.H0_H0 ;  /* 0x20000010ff107230 */ /* 0x000fe40000004100 */
[----:B------:R-:W-:Y:S01]  /*0400*/  FFMA R21, R24, R25, R21 ;  /* 0x0000001918157223 */ /* 0x000fe20000000015 */
[----:B------:R-:W3:Y:S01]  /*0410*/  LDG.E.U16 R13, desc[UR12][R4.64+-0x2] ;  /* 0xfffffe0c040d7981 */ /* 0x000ee2000c1e1500 */
[----:B------:R-:W-:Y:S02]  /*0420*/  HADD2.F32 R23, -RZ, R14.H0_H0 ;  /* 0x2000000eff177230 */ /* 0x000fe40000004100 */
[----:B------:R-:W-:Y:S01]  /*0430*/  FFMA R16, R22, R16, R21 ;  /* 0x0000001016107223 */ /* 0x000fe20000000015 */
[----:B------:R-:W4:Y:S01]  /*0440*/  LDG.E.U16 R14, desc[UR12][R2.64] ;  /* 0x0000000c020e7981 */ /* 0x000f22000c1e1500 */
[----:B------:R-:W-:-:S03]  /*0450*/  HADD2.F32 R24, -RZ, R15.H0_H0 ;  /* 0x2000000fff187230 */ /* 0x000fc60000004100 */
[----:B------:R-:W5:Y:S01]  /*0460*/  LDG.E.U16 R15, desc[UR12][R4.64] ;  /* 0x0000000c040f7981 */ /* 0x000f62000c1e1500 */
[----:B------:R-:W-:Y:S02]  /*0470*/  HADD2.F32 R22, -RZ, R17.H0_H0 ;  /* 0x20000011ff167230 */ /* 0x000fe40000004100 */
[----:B------:R-:W-:Y:S02]  /*0480*/  FFMA R23, R23, R24, R16 ;  /* 0x0000001817177223 */ /* 0x000fe40000000010 */
[----:B------:R-:W5:Y:S01]  /*0490*/  LDG.E.U16 R16, desc[UR12][R2.64+0x2] ;  /* 0x0000020c02107981 */ /* 0x000f62000c1e1500 */
[----:B------:R-:W-:-:S03]  /*04a0*/  HADD2.F32 R21, -RZ, R18.H0_H0 ;  /* 0x20000012ff157230 */ /* 0x000fc60000004100 */
[----:B------:R-:W5:Y:S01]  /*04b0*/  LDG.E.U16 R17, desc[UR12][R4.64+0x2] ;  /* 0x0000020c04117981 */ /* 0x000f62000c1e1500 */
[----:B------:R-:W-:Y:S02]  /*04c0*/  HADD2.F32 R24, -RZ, R19.H0_H0 ;  /* 0x20000013ff187230 */ /* 0x000fe40000004100 */
[----:B------:R-:W-:Y:S01]  /*04d0*/  FFMA R21, R22, R21, R23 ;  /* 0x0000001516157223 */ /* 0x000fe20000000017 */
[----:B------:R-:W5:Y:S01]  /*04e0*/  LDG.E.U16 R18, desc[UR12][R2.64+0x4] ;  /* 0x0000040c02127981 */ /* 0x000f62000c1e1500 */
[----:B------:R-:W-:-:S03]  /*04f0*/  HADD2.F32 R20, -RZ, R20.H0_H0 ;  /* 0x20000014ff147230 */ /* 0x000fc60000004100 */
[----:B------:R-:W5:Y:S04]  /*0500*/  LDG.E.U16 R19, desc[UR12][R4.64+0x4] ;  /* 0x0000040c04137981 */ /* 0x000f68000c1e1500 */
[----:B------:R-:W5:Y:S01]  /*0510*/  LDG.E.U16 R23, desc[UR12][R2.64+0x6] ;  /* 0x0000060c02177981 */ /* 0x000f62000c1e1500 */
[----:B------:R-:W-:-:S03]  /*0520*/  FFMA R24, R24, R20, R21 ;  /* 0x0000001418187223 */ /* 0x000fc60000000015 */
[----:B------:R-:W5:Y:S01]  /*0530*/  LDG.E.U16 R22, desc[UR12][R4.64+0x6] ;  /* 0x0000060c04167981 */ /* 0x000f62000c1e1500 */
[----:B------:R-:W-:-:S03]  /*0540*/  HADD2.F32 R25, -RZ, R10.H0_H0 ;  /* 0x2000000aff197230 */ /* 0x000fc60000004100 */
[----:B------:R-:W5:Y:S01]  /*0550*/  LDG.E.U16 R21, desc[UR12][R2.64+0x8] ;  /* 0x0000080c02157981 */ /* 0x000f62000c1e1500 */
[----:B------:R-:W-:-:S03]  /*0560*/  HADD2.F32 R26, -RZ, R11.H0_H0 ;  /* 0x2000000bff1a7230 */ /* 0x000fc60000004100 */
[----:B------:R-:W5:Y:S04]  /*0570*/  LDG.E.U16 R20, desc[UR12][R4.64+0x8] ;  /* 0x0000080c04147981 */ /* 0x000f68000c1e1500 */
[----:B------:R-:W5:Y:S04]  /*0580*/  LDG.E.U16 R10, desc[UR12][R2.64+0xa] ;  /* 0x00000a0c020a7981 */ /* 0x000f68000c1e1500 */
[----:B------:R-:W5:Y:S01]  /*0590*/  LDG.E.U16 R11, desc[UR12][R4.64+0xa] ;  /* 0x00000a0c040b7981 */ /* 0x000f62000c1e1500 */
[----:B------:R-:W-:-:S03]  /*05a0*/  FFMA R26, R25, R26, R24 ;  /* 0x0000001a191a7223 */ /* 0x000fc60000000018 */
[----:B------:R0:W5:Y:S04]  /*05b0*/  LDG.E.U16 R24, desc[UR12][R2.64+0xc] ;  /* 0x00000c0c02187981 */ /* 0x000168000c1e1500 */
[----:B------:R1:W5:Y:S01]  /*05c0*/  LDG.E.U16 R25, desc[UR12][R4.64+0xc] ;  /* 0x00000c0c04197981 */ /* 0x000362000c1e1500 */
[----:B------:R-:W-:-:S04]  /*05d0*/  UIADD3 UR8, UPT, UPT, UR8, 0x10, URZ ;  /* 0x0000001008087890 */ /* 0x000fc8000fffe0ff */
[----:B------:R-:W-:Y:S01]  /*05e0*/  UISETP.NE.AND UP1, UPT, UR8, URZ, UPT ;  /* 0x000000ff0800728c */ /* 0x000fe2000bf25270 */
[----:B------:R-:W-:Y:S01]  /*05f0*/  HADD2.F32 R27, -RZ, R27.H0_H0 ;  /* 0x2000001bff1b7230 */ /* 0x000fe20000004100 */
[----:B0-----:R-:W-:Y:S01]  /*0600*/  IADD3 R2, P0, PT, R2, 0x20, RZ ;  /* 0x0000002002027810 */ /* 0x001fe20007f1e0ff */
[----:B------:R-:W-:Y:S01]  /*0610*/  HADD2.F32 R28, -RZ, R28.H0_H0 ;  /* 0x2000001cff1c7230 */ /* 0x000fe20000004100 */
[----:B------:R-:W-:Y:S02]  /*0620*/  IADD3 R9, PT, PT, R9, 0x10, RZ ;  /* 0x0000001009097810 */ /* 0x000fe40007ffe0ff */
[----:B------:R-:W-:Y:S01]  /*0630*/  IADD3.X R3, PT, PT, RZ, R3, RZ, P0, !PT ;  /* 0x00000003ff037210 */ /* 0x000fe200007fe4ff */
[----:B--2---:R-:W-:Y:S02]  /*0640*/  HADD2.F32 R29, -RZ, R12.H0_H0 ;  /* 0x2000000cff1d7230 */ /* 0x004fe40000004100 */
[----:B---3--:R-:W-:Y:S02]  /*0650*/  HADD2.F32 R13, -RZ, R13.H0_H0 ;  /* 0x2000000dff0d7230 */ /* 0x008fe40000004100 */
[----:B----4-:R-:W-:-:S03]  /*0660*/  HADD2.F32 R14, -RZ, R14.H0_H0 ;  /* 0x2000000eff0e7230 */ /* 0x010fc60000004100 */
[----:B------:R-:W-:Y:S01]  /*0670*/  FFMA R13, R29, R13, R26 ;  /* 0x0000000d1d0d7223 */ /* 0x000fe2000000001a */
[----:B-----5:R-:W-:Y:S02]  /*0680*/  HADD2.F32 R15, -RZ, R15.H0_H0 ;  /* 0x2000000fff0f7230 */ /* 0x020fe40000004100 */
[----:B------:R-:W-:-:S03]  /*0690*/  HADD2.F32 R16, -RZ, R16.H0_H0 ;  /* 0x20000010ff107230 */ /* 0x000fc60000004100 */
[----:B------:R-:W-:Y:S01]  /*06a0*/  FFMA R13, R14, R15, R13 ;  /* 0x0000000f0e0d7223 */ /* 0x000fe2000000000d */
[----:B------:R-:W-:Y:S02]  /*06b0*/  HADD2.F32 R17, -RZ, R17.H0_H0 ;  /* 0x20000011ff117230 */ /* 0x000fe40000004100 */
[----:B------:R-:W-:-:S03]  /*06c0*/  HADD2.F32 R18, -RZ, R18.H0_H0 ;  /* 0x20000012ff127230 */ /* 0x000fc60000004100 */
[----:B------:R-:W-:Y:S01]  /*06d0*/  FFMA R13, R16, R17, R13 ;  /* 0x00000011100d7223 */ /* 0x000fe2000000000d */
[----:B------:R-:W-:Y:S02]  /*06e0*/  HADD2.F32 R19, -RZ, R19.H0_H0 ;  /* 0x20000013ff137230 */ /* 0x000fe40000004100 */
[----:B-1----:R-:W-:-:S03]  /*06f0*/  HADD2.F32 R4, -RZ, R23.H0_H0 ;  /* 0x20000017ff047230 */ /* 0x002fc60000004100 */
[----:B------:R-:W-:Y:S01]  /*0700*/  FFMA R13, R18, R19, R13 ;  /* 0x00000013120d7223 */ /* 0x000fe2000000000d */
[----:B------:R-:W-:Y:S02]  /*0710*/  HADD2.F32 R22, -RZ, R22.H0_H0 ;  /* 0x20000016ff167230 */ /* 0x000fe40000004100 */
[----:B------:R-:W-:-:S03]  /*0720*/  HADD2.F32 R21, -RZ, R21.H0_H0 ;  /* 0x20000015ff157230 */ /* 0x000fc60000004100 */
[----:B------:R-:W-:Y:S01]  /*0730*/  FFMA R4, R4, R22, R13 ;  /* 0x0000001604047223 */ /* 0x000fe2000000000d */
[----:B------:R-:W-:Y:S02]  /*0740*/  HADD2.F32 R20, -RZ, R20.H0_H0 ;  /* 0x20000014ff147230 */ /* 0x000fe40000004100 */
[----:B------:R-:W-:-:S03]  /*0750*/  HADD2.F32 R5, -RZ, R10.H0_H0 ;  /* 0x2000000aff057230 */ /* 0x000fc60000004100 */
[----:B------:R-:W-:Y:S01]  /*0760*/  FFMA R4, R21, R20, R4 ;  /* 0x0000001415047223 */ /* 0x000fe20000000004 */
[----:B------:R-:W-:-:S05]  /*0770*/  HADD2.F32 R11, -RZ, R11.H0_H0 ;  /* 0x2000000bff0b7230 */ /* 0x000fca0000004100 */
[----:B------:R-:W-:Y:S01]  /*0780*/  FFMA R4, R5, R11, R4 ;  /* 0x0000000b05047223 */ /* 0x000fe20000000004 */
[----:B------:R-:W-:Y:S02]  /*0790*/  HADD2.F32 R5, -RZ, R24.H0_H0 ;  /* 0x20000018ff057230 */ /* 0x000fe40000004100 */
[----:B------:R-:W-:-:S05]  /*07a0*/  HADD2.F32 R25, -RZ, R25.H0_H0 ;  /* 0x20000019ff197230 */ /* 0x000fca0000004100 */
[----:B------:R-:W-:-:S04]  /*07b0*/  FFMA R4, R5, R25, R4 ;  /* 0x0000001905047223 */ /* 0x000fc80000000004 */
[----:B------:R-:W-:Y:S01]  /*07c0*/  FFMA R12, R27, R28, R4 ;  /* 0x0000001c1b0c7223 */ /* 0x000fe20000000004 */
[----:B------:R-:W-:Y:S06]  /*07d0*/  BRA.U UP1, `(.L_x_2) ;  /* 0xfffffff9019c7547 */ /* 0x000fec000b83ffff */
.L_x_1:
[----:B------:R-:W-:Y:S05]  /*07e0*/  BRA.U !UP0, `(.L_x_0) ;  /* 0x0000000508d07547 */ /* 0x000fea000b800000 */
[----:B------:R-:W-:Y:S02]  /*07f0*/  UISETP.GE.U32.AND UP0, UPT, UR10, 0x8, UPT ;  /* 0x000000080a00788c */ /* 0x000fe4000bf06070 */
[----:B------:R-:W-:-:S04]  /*0800*/  ULOP3.LUT UR6, UR7, 0x7, URZ, 0xc0, !UPT ;  /* 0x0000000707067892 */ /* 0x000fc8000f8ec0ff */
[----:B------:R-:W-:-:S03]  /*0810*/  UISETP.NE.AND UP1, UPT, UR6, URZ, UPT ;  /* 0x000000ff0600728c */ /* 0x000fc6000bf25270 */
[----:B------:R-:W-:Y:S08]  /*0820*/  BRA.U !UP0, `(.L_x_3) ;  /* 0x0000000108d07547 */ /* 0x000ff0000b800000 */
[----:B------:R-:W0:Y:S01]  /*0830*/  LDC.64 R20, c[0x0][0x380] ;  /* 0x0000e000ff147b82 */ /* 0x000e220000000a00 */
[----:B------:R-:W1:Y:S01]  /*0840*/  LDCU.64 UR8, c[0x0][0x380] ;  /* 0x00007000ff0877ac */ /* 0x000e620008000a00 */
[C---:B------:R-:W-:Y:S02]  /*0850*/  IADD3 R3, PT, PT, R6.reuse, UR4, RZ ;  /* 0x0000000406037c10 */ /* 0x040fe4000fffe0ff */
[----:B------:R-:W-:Y:S02]  /*0860*/  IADD3 R10, P0, PT, R6, UR4, RZ ;  /* 0x00000004060a7c10 */ /* 0x000fe4000ff1e0ff */
[----:B------:R-:W-:Y:S02]  /*0870*/  IADD3 R9, PT, PT, R8, UR4, RZ ;  /* 0x0000000408097c10 */ /* 0x000fe4000fffe0ff */
[----:B------:R-:W2:Y:S01]  /*0880*/  LDC.64 R4, c[0x0][0x388] ;  /* 0x0000e200ff047b82 */ /* 0x000ea20000000a00 */
[----:B0-----:R-:W-:Y:S01]  /*0890*/  IMAD.WIDE.U32 R20, R3, 0x2, R20 ;  /* 0x0000000203147825 */ /* 0x001fe200078e0014 */
[----:B------:R-:W-:-:S02]  /*08a0*/  IADD3.X R3, PT, PT, RZ, RZ, RZ, P0, !PT ;  /* 0x000000ffff037210 */ /* 0x000fc400007fe4ff */
[C---:B-1----:R-:W-:Y:S02]  /*08b0*/  LEA R2, P0, R10.reuse, UR8, 0x1 ;  /* 0x000000080a027c11 */ /* 0x042fe4000f8008ff */
[----:B------:R-:W3:Y:S02]  /*08c0*/  LDG.E.U16 R22, desc[UR12][R20.64] ;  /* 0x0000000c14167981 */ /* 0x000ee4000c1e1500 */
[----:B------:R-:W-:Y:S01]  /*08d0*/  LEA.HI.X R3, R10, UR9, R3, 0x1, P0 ;  /* 0x000000090a037c11 */ /* 0x000fe200080f0c03 */
[----:B--2---:R-:W-:-:S04]  /*08e0*/  IMAD.WIDE R4, R9, 0x2, R4 ;  /* 0x0000000209047825 */ /* 0x004fc800078e0204 */
[----:B------:R-:W2:Y:S04]  /*08f0*/  LDG.E.U16 R25, desc[UR12][R2.64+0x2] ;  /* 0x0000020c02197981 */ /* 0x000ea8000c1e1500 */
[----:B------:R-:W4:Y:S04]  /*0900*/  LDG.E.U16 R24, desc[UR12][R4.64] ;  /* 0x0000000c04187981 */ /* 0x000f28000c1e1500 */
[----:B------:R-:W5:Y:S04]  /*0910*/  LDG.E.U16 R26, desc[UR12][R4.64+0x2] ;  /* 0x0000020c041a7981 */ /* 0x000f68000c1e1500 */
        /* <DEDUP_REMOVED lines=11> */
[----:B------:R-:W5:Y:S01]  /*09d0*/  LDG.E.U16 R21, desc[UR12][R2.64+0xe] ;  /* 0x00000e0c02157981 */ /* 0x000f62000c1e1500 */
[----:B------:R-:W-:Y:S01]  /*09e0*/  UIADD3 UR4, UPT, UPT, UR4, 0x8, URZ ;  /* 0x0000000804047890 */ /* 0x000fe2000fffe0ff */
[----:B---3--:R-:W-:-:S02]  /*09f0*/  HADD2.F32 R23, -RZ, R22.H0_H0 ;  /* 0x20000016ff177230 */ /* 0x008fc40000004100 */
[----:B--2---:R-:W-:Y:S02]  /*0a00*/  HADD2.F32 R22, -RZ, R25.H0_H0 ;  /* 0x20000019ff167230 */ /* 0x004fe40000004100 */
[----:B----4-:R-:W-:Y:S02]  /*0a10*/  HADD2.F32 R24, -RZ, R24.H0_H0 ;  /* 0x20000018ff187230 */ /* 0x010fe40000004100 */
[----:B-----5:R-:W-:-:S03]  /*0a20*/  HADD2.F32 R26, -RZ, R26.H0_H0 ;  /* 0x2000001aff1a7230 */ /* 0x020fc60000004100 */
[----:B------:R-:W-:Y:S01]  /*0a30*/  FFMA R23, R23, R24, R12 ;  /* 0x0000001817177223 */ /* 0x000fe2000000000c */
[----:B------:R-:W-:-:S03]  /*0a40*/  HADD2.F32 R18, -RZ, R18.H0_H0 ;  /* 0x20000012ff127230 */ /* 0x000fc60000004100 */
[----:B------:R-:W-:Y:S01]  /*0a50*/  FFMA R22, R22, R26, R23 ;  /* 0x0000001a16167223 */ /* 0x000fe20000000017 */
[----:B------:R-:W-:Y:S02]  /*0a60*/  HADD2.F32 R19, -RZ, R19.H0_H0 ;  /* 0x20000013ff137230 */ /* 0x000fe40000004100 */
        /* <DEDUP_REMOVED lines=15> */
[----:B------:R-:W-:-:S07]  /*0b60*/  FFMA R12, R12, R20, R9 ;  /* 0x000000140c0c7223 */ /* 0x000fce0000000009 */
.L_x_3:
        /* <DEDUP_REMOVED lines=11> */
[----:B------:R-:W-:Y:S01]  /*0c20*/  IADD3.X R14, PT, PT, RZ, RZ, RZ, P0, !PT ;  /* 0x000000ffff0e7210 */ /* 0x000fe200007fe4ff */
[----:B0-----:R-:W-:Y:S01]  /*0c30*/  IMAD.WIDE.U32 R10, R11, 0x2, R2 ;  /* 0x000000020b0a7825 */ /* 0x001fe200078e0002 */
[----:B-1----:R-:W-:-:S04]  /*0c40*/  LEA R2, P0, R13, UR6, 0x1 ;  /* 0x000000060d027c11 */ /* 0x002fc8000f8008ff */
[----:B------:R-:W-:Y:S01]  /*0c50*/  LEA.HI.X R3, R13, UR7, R14, 0x1, P0 ;  /* 0x000000070d037c11 */ /* 0x000fe200080f0c0e */
[----:B------:R-:W3:Y:S01]  /*0c60*/  LDG.E.U16 R10, desc[UR12][R10.64] ;  /* 0x0000000c0a0a7981 */ /* 0x000ee2000c1e1500 */
[----:B--2---:R-:W-:-:S03]  /*0c70*/  IMAD.WIDE R4, R9, 0x2, R4 ;  /* 0x0000000209047825 */ /* 0x004fc600078e0204 */
[----:B------:R-:W2:Y:S04]  /*0c80*/  LDG.E.U16 R14, desc[UR12][R2.64+0x2] ;  /* 0x0000020c020e7981 */ /* 0x000ea8000c1e1500 */
[----:B------:R-:W4:Y:S04]  /*0c90*/  LDG.E.U16 R13, desc[UR12][R4.64] ;  /* 0x0000000c040d7981 */ /* 0x000f28000c1e1500 */
        /* <DEDUP_REMOVED lines=16> */
[----:B------:R-:W-:-:S05]  /*0da0*/  HADD2.F32 R18, -RZ, R18.H0_H0 ;  /* 0x20000012ff127230 */ /* 0x000fca0000004100 */
[----:B------:R-:W-:-:S07]  /*0db0*/  FFMA R12, R18, R19, R9 ;  /* 0x00000013120c7223 */ /* 0x000fce0000000009 */
.L_x_4:
[----:B------:R-:W-:Y:S05]  /*0dc0*/  BRA.U !UP1, `(.L_x_0) ;  /* 0x0000000109587547 */ /* 0x000fea000b800000 */
[----:B------:R-:W0:Y:S01]  /*0dd0*/  LDC.64 R4, c[0x0][0x380] ;  /* 0x0000e000ff047b82 */ /* 0x000e220000000a00 */
[----:B------:R-:W-:Y:S01]  /*0de0*/  IADD3 R9, PT, PT, R6, UR4, RZ ;  /* 0x0000000406097c10 */ /* 0x000fe2000fffe0ff */
[----:B------:R-:W-:Y:S01]  /*0df0*/  UIADD3 UR5, UPT, UPT, -UR5, URZ, URZ ;  /* 0x000000ff05057290 */ /* 0x000fe2000fffe1ff */
[----:B------:R-:W-:-:S05]  /*0e00*/  IADD3 R11, PT, PT, R8, UR4, RZ ;  /* 0x00000004080b7c10 */ /* 0x000fca000fffe0ff */
[----:B------:R-:W1:Y:S01]  /*0e10*/  LDC.64 R2, c[0x0][0x388] ;  /* 0x0000e200ff027b82 */ /* 0x000e620000000a00 */
[----:B0-----:R-:W-:-:S03]  /*0e20*/  IMAD.WIDE.U32 R4, R9, 0x2, R4 ;  /* 0x0000000209047825 */ /* 0x001fc600078e0004 */
[----:B------:R-:W-:Y:S02]  /*0e30*/  MOV R14, R4 ;  /* 0x00000004000e7202 */ /* 0x000fe40000000f00 */
[----:B------:R-:W-:-:S07]  /*0e40*/  MOV R15, R5 ;  /* 0x00000005000f7202 */ /* 0x000fce0000000f00 */
.L_x_5:
[----:B-1----:R-:W-:Y:S01]  /*0e50*/  IMAD.WIDE R4, R11, 0x2, R2 ;  /* 0x000000020b047825 */ /* 0x002fe200078e0202 */
[----:B------:R-:W-:Y:S02]  /*0e60*/  MOV R8, R14 ;  /* 0x0000000e00087202 */ /* 0x000fe40000000f00 */
[----:B------:R-:W-:-:S03]  /*0e70*/  MOV R9, R15 ;  /* 0x0000000f00097202 */ /* 0x000fc60000000f00 */
[----:B------:R-:W2:Y:S04]  /*0e80*/  LDG.E.U16 R4, desc[UR12][R4.64] ;  /* 0x0000000c04047981 */ /* 0x000ea8000c1e1500 */
[----:B------:R-:W3:Y:S01]  /*0e90*/  LDG.E.U16 R6, desc[UR12][R8.64] ;  /* 0x0000000c08067981 */ /* 0x000ee2000c1e1500 */
[----:B------:R-:W-:Y:S01]  /*0ea0*/  UIADD3 UR5, UPT, UPT, UR5, 0x1, URZ ;  /* 0x0000000105057890 */ /* 0x000fe2000fffe0ff */
[----:B------:R-:W-:Y:S02]  /*0eb0*/  IADD3 R14, P0, PT, R14, 0x2, RZ ;  /* 0x000000020e0e7810 */ /* 0x000fe40007f1e0ff */
[----:B------:R-:W-:Y:S01]  /*0ec0*/  IADD3 R11, PT, PT, R11, 0x1, RZ ;  /* 0x000000010b0b7810 */ /* 0x000fe20007ffe0ff */
[----:B------:R-:W-:Y:S01]  /*0ed0*/  UISETP.NE.AND UP0, UPT, UR5, URZ, UPT ;  /* 0x000000ff0500728c */ /* 0x000fe2000bf05270 */
[----:B------:R-:W-:Y:S01]  /*0ee0*/  IADD3.X R15, PT, PT, RZ, R15, RZ, P0, !PT ;  /* 0x0000000fff0f7210 */ /* 0x000fe200007fe4ff */
[----:B--2---:R-:W-:-:S02]  /*0ef0*/  HADD2.F32 R10, -RZ, R4.H0_H0 ;  /* 0x20000004ff0a7230 */ /* 0x004fc40000004100 */
[----:B---3--:R-:W-:-:S05]  /*0f00*/  HADD2.F32 R13, -RZ, R6.H0_H0 ;  /* 0x20000006ff0d7230 */ /* 0x008fca0000004100 */
[----:B------:R-:W-:Y:S01]  /*0f10*/  FFMA R12, R13, R10, R12 ;  /* 0x0000000a0d0c7223 */ /* 0x000fe2000000000c */
[----:B------:R-:W-:Y:S06]  /*0f20*/  BRA.U UP0, `(.L_x_5) ;  /* 0xfffffffd00c87547 */ /* 0x000fec000b83ffff */
.L_x_0:
[----:B------:R-:W0:Y:S01]  /*0f30*/  LDC.64 R2, c[0x0][0x390] ;  /* 0x0000e400ff027b82 */ /* 0x000e220000000a00 */
[----:B------:R-:W-:-:S04]  /*0f40*/  IMAD R7, R7, UR11, R0 ;  /* 0x0000000b07077c24 */ /* 0x000fc8000f8e0200 */
[----:B0-----:R-:W-:-:S05]  /*0f50*/  IMAD.WIDE R2, R7, 0x4, R2 ;  /* 0x0000000407027825 */ /* 0x001fca00078e0202 */
[----:B------:R-:W-:Y:S01]  /*0f60*/  STG.E desc[UR12][R2.64], R12 ;  /* 0x0000000c02007986 */ /* 0x000fe2000c10190c */
[----:B------:R-:W-:Y:S05]  /*0f70*/  EXIT ;  /* 0x000000000000794d */ /* 0x000fea0003800000 */
.L_x_6:
[----:B------:R-:W-:-:S00]  /*0f80*/  BRA `(.L_x_6) ;  /* 0xfffffffc00fc7947 */ /* 0x000fc0000383ffff */
[----:B------:R-:W-:-:S00]  /*0f90*/  NOP ;  /* 0x0000000000007918 */ /* 0x000fc00000000000 */
        /* <DEDUP_REMOVED lines=14> */
.L_x_7:


//--------------------- .nv.shared.reserved.0     --------------------------
	.section	.nv.shared.reserved.0,"aw",@nobits
	.weak		__nv_reservedSMEM_offset_0_alias
	.size		__nv_reservedSMEM_offset_0_alias, 0, 64
	.other		__nv_reservedSMEM_offset_0_alias,@"STO_CUDA_RESERVED_SHARED STV_DEFAULT"
__nv_reservedSMEM_offset_0_alias:
	.zero		0
	.zero		64


//--------------------- .nv.constant0._Z11gemm_kernelPK6__halfS1_Pfiii --------------------------
	.section	.nv.constant0._Z11gemm_kernelPK6__halfS1_Pfiii,"a",@progbits
	.sectionflags	@""
	.align	4
.nv.constant0._Z11gemm_kernelPK6__halfS1_Pfiii:
	.zero		932


//--------------------- SYMBOLS --------------------------

	.type		.nv.reservedSmem.offset0,@object
	.size		.nv.reservedSmem.offset0,0x4
